//
// Generated by NVIDIA NVVM Compiler
//
// Compiler Build ID: CL-36424714
// Cuda compilation tools, release 13.0, V13.0.88
// Based on NVVM 20.0.0
//

.version 9.0
.target sm_100
.address_size 64

	// .globl	_Z12MatAddKernel6MatrixS_S_

.visible .entry _Z12MatAddKernel6MatrixS_S_(
	.param .align 8 .b8 _Z12MatAddKernel6MatrixS_S__param_0[24],
	.param .align 8 .b8 _Z12MatAddKernel6MatrixS_S__param_1[24],
	.param .align 8 .b8 _Z12MatAddKernel6MatrixS_S__param_2[24]
)
{
	.reg .b32 	%r<9>;
	.reg .b32 	%f<4>;
	.reg .b64 	%rd<18>;

	ld.param.u64 	%rd1, [_Z12MatAddKernel6MatrixS_S__param_2+16];
	ld.param.u64 	%rd2, [_Z12MatAddKernel6MatrixS_S__param_1+16];
	ld.param.u64 	%rd3, [_Z12MatAddKernel6MatrixS_S__param_0+16];
	ld.param.u64 	%rd4, [_Z12MatAddKernel6MatrixS_S__param_2+8];
	ld.param.u64 	%rd5, [_Z12MatAddKernel6MatrixS_S__param_1+8];
	ld.param.u64 	%rd6, [_Z12MatAddKernel6MatrixS_S__param_0+8];
	cvta.to.global.u64 	%rd7, %rd6;
	cvta.to.global.u64 	%rd8, %rd5;
	cvta.to.global.u64 	%rd9, %rd4;
	mov.u32 	%r1, %ctaid.x;
	mov.u32 	%r2, %ntid.x;
	mov.u32 	%r3, %tid.x;
	mad.lo.s32 	%r4, %r1, %r2, %r3;
	mov.u32 	%r5, %ctaid.y;
	mov.u32 	%r6, %ntid.y;
	mov.u32 	%r7, %tid.y;
	mad.lo.s32 	%r8, %r5, %r6, %r7;
	cvt.s64.s32 	%rd10, %r4;
	mad.lo.s64 	%rd11, %rd3, %rd10, %rd7;
	mul.wide.u32 	%rd12, %r8, 4;
	add.s64 	%rd13, %rd11, %rd12;
	ld.global.f32 	%f1, [%rd13];
	mad.lo.s64 	%rd14, %rd2, %rd10, %rd8;
	add.s64 	%rd15, %rd14, %rd12;
	ld.global.f32 	%f2, [%rd15];
	add.f32 	%f3, %f1, %f2;
	mad.lo.s64 	%rd16, %rd1, %rd10, %rd9;
	add.s64 	%rd17, %rd16, %rd12;
	st.global.f32 	[%rd17], %f3;
	ret;

}
	// .globl	_Z12MatAddKernelPfS_S_m
.visible .entry _Z12MatAddKernelPfS_S_m(
	.param .u64 .ptr .align 1 _Z12MatAddKernelPfS_S_m_param_0,
	.param .u64 .ptr .align 1 _Z12MatAddKernelPfS_S_m_param_1,
	.param .u64 .ptr .align 1 _Z12MatAddKernelPfS_S_m_param_2,
	.param .u64 _Z12MatAddKernelPfS_S_m_param_3
)
{
	.reg .b32 	%r<9>;
	.reg .b32 	%f<4>;
	.reg .b64 	%rd<17>;

	ld.param.u64 	%rd1, [_Z12MatAddKernelPfS_S_m_param_0];
	ld.param.u64 	%rd2, [_Z12MatAddKernelPfS_S_m_param_1];
	ld.param.u64 	%rd3, [_Z12MatAddKernelPfS_S_m_param_2];
	ld.param.u64 	%rd4, [_Z12MatAddKernelPfS_S_m_param_3];
	cvta.to.global.u64 	%rd5, %rd3;
	cvta.to.global.u64 	%rd6, %rd2;
	cvta.to.global.u64 	%rd7, %rd1;
	mov.u32 	%r1, %ctaid.x;
	mov.u32 	%r2, %ntid.x;
	mov.u32 	%r3, %tid.x;
	mad.lo.s32 	%r4, %r1, %r2, %r3;
	mov.u32 	%r5, %ctaid.y;
	mov.u32 	%r6, %ntid.y;
	mov.u32 	%r7, %tid.y;
	mad.lo.s32 	%r8, %r5, %r6, %r7;
	cvt.s64.s32 	%rd8, %r4;
	mul.lo.s64 	%rd9, %rd4, %rd8;
	add.s64 	%rd10, %rd7, %rd9;
	mul.wide.u32 	%rd11, %r8, 4;
	add.s64 	%rd12, %rd10, %rd11;
	ld.global.f32 	%f1, [%rd12];
	add.s64 	%rd13, %rd6, %rd9;
	add.s64 	%rd14, %rd13, %rd11;
	ld.global.f32 	%f2, [%rd14];
	add.f32 	%f3, %f1, %f2;
	add.s64 	%rd15, %rd5, %rd9;
	add.s64 	%rd16, %rd15, %rd11;
	st.global.f32 	[%rd16], %f3;
	ret;

}
	// .globl	_Z12MatMulKernelPfS_S_m
.visible .entry _Z12MatMulKernelPfS_S_m(
	.param .u64 .ptr .align 1 _Z12MatMulKernelPfS_S_m_param_0,
	.param .u64 .ptr .align 1 _Z12MatMulKernelPfS_S_m_param_1,
	.param .u64 .ptr .align 1 _Z12MatMulKernelPfS_S_m_param_2,
	.param .u64 _Z12MatMulKernelPfS_S_m_param_3
)
{
	.reg .pred 	%p<2>;
	.reg .b32 	%r<13>;
	.reg .b32 	%f<52>;
	.reg .b64 	%rd<39>;

	ld.param.u64 	%rd11, [_Z12MatMulKernelPfS_S_m_param_0];
	ld.param.u64 	%rd12, [_Z12MatMulKernelPfS_S_m_param_1];
	ld.param.u64 	%rd9, [_Z12MatMulKernelPfS_S_m_param_2];
	ld.param.u64 	%rd10, [_Z12MatMulKernelPfS_S_m_param_3];
	cvta.to.global.u64 	%rd13, %rd12;
	cvta.to.global.u64 	%rd14, %rd11;
	mov.u32 	%r5, %ctaid.x;
	mov.u32 	%r6, %ntid.x;
	mov.u32 	%r7, %tid.x;
	mad.lo.s32 	%r1, %r5, %r6, %r7;
	mov.u32 	%r8, %ctaid.y;
	mov.u32 	%r9, %ntid.y;
	mov.u32 	%r10, %tid.y;
	mad.lo.s32 	%r11, %r8, %r9, %r10;
	cvt.u64.u32 	%rd15, %r11;
	mul.lo.s64 	%rd1, %rd10, %rd15;
	mul.wide.s32 	%rd16, %r1, 4;
	add.s64 	%rd38, %rd13, %rd16;
	shl.b64 	%rd3, %rd10, 4;
	add.s64 	%rd17, %rd1, %rd14;
	add.s64 	%rd37, %rd17, 32;
	mov.f32 	%f51, 0f00000000;
	mov.b32 	%r12, 0;
$L__BB2_1:
	ld.global.f32 	%f4, [%rd37+-32];
	ld.global.f32 	%f5, [%rd38];
	fma.rn.f32 	%f6, %f4, %f5, %f51;
	ld.global.f32 	%f7, [%rd37+-28];
	add.s64 	%rd18, %rd38, %rd10;
	ld.global.f32 	%f8, [%rd18];
	fma.rn.f32 	%f9, %f7, %f8, %f6;
	ld.global.f32 	%f10, [%rd37+-24];
	add.s64 	%rd19, %rd18, %rd10;
	ld.global.f32 	%f11, [%rd19];
	fma.rn.f32 	%f12, %f10, %f11, %f9;
	ld.global.f32 	%f13, [%rd37+-20];
	add.s64 	%rd20, %rd19, %rd10;
	ld.global.f32 	%f14, [%rd20];
	fma.rn.f32 	%f15, %f13, %f14, %f12;
	ld.global.f32 	%f16, [%rd37+-16];
	add.s64 	%rd21, %rd20, %rd10;
	ld.global.f32 	%f17, [%rd21];
	fma.rn.f32 	%f18, %f16, %f17, %f15;
	ld.global.f32 	%f19, [%rd37+-12];
	add.s64 	%rd22, %rd21, %rd10;
	ld.global.f32 	%f20, [%rd22];
	fma.rn.f32 	%f21, %f19, %f20, %f18;
	ld.global.f32 	%f22, [%rd37+-8];
	add.s64 	%rd23, %rd22, %rd10;
	ld.global.f32 	%f23, [%rd23];
	fma.rn.f32 	%f24, %f22, %f23, %f21;
	ld.global.f32 	%f25, [%rd37+-4];
	add.s64 	%rd24, %rd23, %rd10;
	ld.global.f32 	%f26, [%rd24];
	fma.rn.f32 	%f27, %f25, %f26, %f24;
	ld.global.f32 	%f28, [%rd37];
	add.s64 	%rd25, %rd24, %rd10;
	ld.global.f32 	%f29, [%rd25];
	fma.rn.f32 	%f30, %f28, %f29, %f27;
	ld.global.f32 	%f31, [%rd37+4];
	add.s64 	%rd26, %rd25, %rd10;
	ld.global.f32 	%f32, [%rd26];
	fma.rn.f32 	%f33, %f31, %f32, %f30;
	ld.global.f32 	%f34, [%rd37+8];
	add.s64 	%rd27, %rd26, %rd10;
	ld.global.f32 	%f35, [%rd27];
	fma.rn.f32 	%f36, %f34, %f35, %f33;
	ld.global.f32 	%f37, [%rd37+12];
	add.s64 	%rd28, %rd27, %rd10;
	ld.global.f32 	%f38, [%rd28];
	fma.rn.f32 	%f39, %f37, %f38, %f36;
	ld.global.f32 	%f40, [%rd37+16];
	add.s64 	%rd29, %rd28, %rd10;
	ld.global.f32 	%f41, [%rd29];
	fma.rn.f32 	%f42, %f40, %f41, %f39;
	ld.global.f32 	%f43, [%rd37+20];
	add.s64 	%rd30, %rd29, %rd10;
	ld.global.f32 	%f44, [%rd30];
	fma.rn.f32 	%f45, %f43, %f44, %f42;
	ld.global.f32 	%f46, [%rd37+24];
	add.s64 	%rd31, %rd30, %rd10;
	ld.global.f32 	%f47, [%rd31];
	fma.rn.f32 	%f48, %f46, %f47, %f45;
	ld.global.f32 	%f49, [%rd37+28];
	add.s64 	%rd32, %rd31, %rd10;
	ld.global.f32 	%f50, [%rd32];
	fma.rn.f32 	%f51, %f49, %f50, %f48;
	add.s32 	%r12, %r12, 16;
	add.s64 	%rd38, %rd38, %rd3;
	add.s64 	%rd37, %rd37, 64;
	setp.ne.s32 	%p1, %r12, 128;
	@%p1 bra 	$L__BB2_1;
	cvta.to.global.u64 	%rd33, %rd9;
	add.s64 	%rd34, %rd33, %rd1;
	add.s64 	%rd36, %rd34, %rd16;
	st.global.f32 	[%rd36], %f51;
	ret;

}


// ===== COMPILED SASS (sm_100) =====

	.target	sm_100

	.elftype	@"ET_EXEC"


//--------------------- .note.nv.tkinfo           --------------------------
	.section	.note.nv.tkinfo,"",@"SHT_NOTE"
	.sectionflags	@"SHF_NOTE_NV_TKINFO"
	.tkinfo
        /*0018*/ 	.word	0x00000002
        /*0030*/ 	.string	""
        /*0030*/ 	.string	"ptxas"
        /*0030*/ 	.string	"Cuda compilation tools, release 13.0, V13.0.88"
        /*0030*/ 	.string	"Build cuda_13.0.r13.0/compiler.36424714_0"
        /*0030*/ 	.string	"-arch sm_100 -m 64 "



//--------------------- .note.nv.cuinfo           --------------------------
	.section	.note.nv.cuinfo,"",@"SHT_NOTE"
	.sectionflags	@"SHF_NOTE_NV_CUINFO"
        /*0018*/ 	.short	0x0002
        /*001a*/ 	.short	0x0064
        /*001c*/ 	.short	0x0082
	.zero		2


//--------------------- .nv.info                  --------------------------
	.section	.nv.info,"",@"SHT_CUDA_INFO"
	.align	4


	//----- nvinfo : EIATTR_REGCOUNT
	.align		4
        /*0000*/ 	.byte	0x04, 0x2f
        /*0002*/ 	.short	(.L_1 - .L_0)
	.align		4
.L_0:
        /*0004*/ 	.word	index@(_Z12MatAddKernel6MatrixS_S_)
        /*0008*/ 	.word	0x0000000e


	//----- nvinfo : EIATTR_FRAME_SIZE
	.align		4
.L_1:
        /*000c*/ 	.byte	0x04, 0x11
        /*000e*/ 	.short	(.L_3 - .L_2)
	.align		4
.L_2:
        /*0010*/ 	.word	index@(_Z12MatAddKernel6MatrixS_S_)
        /*0014*/ 	.word	0x00000000


	//----- nvinfo : EIATTR_REGCOUNT
	.align		4
.L_3:
        /*0018*/ 	.byte	0x04, 0x2f
        /*001a*/ 	.short	(.L_5 - .L_4)
	.align		4
.L_4:
        /*001c*/ 	.word	index@(_Z12MatAddKernelPfS_S_m)
        /*0020*/ 	.word	0x00000010


	//----- nvinfo : EIATTR_FRAME_SIZE
	.align		4
.L_5:
        /*0024*/ 	.byte	0x04, 0x11
        /*0026*/ 	.short	(.L_7 - .L_6)
	.align		4
.L_6:
        /*0028*/ 	.word	index@(_Z12MatAddKernelPfS_S_m)
        /*002c*/ 	.word	0x00000000


	//----- nvinfo : EIATTR_REGCOUNT
	.align		4
.L_7:
        /*0030*/ 	.byte	0x04, 0x2f
        /*0032*/ 	.short	(.L_9 - .L_8)
	.align		4
.L_8:
        /*0034*/ 	.word	index@(_Z12MatMulKernelPfS_S_m)
        /*0038*/ 	.word	0x00000020


	//----- nvinfo : EIATTR_FRAME_SIZE
	.align		4
.L_9:
        /*003c*/ 	.byte	0x04, 0x11
        /*003e*/ 	.short	(.L_11 - .L_10)
	.align		4
.L_10:
        /*0040*/ 	.word	index@(_Z12MatMulKernelPfS_S_m)
        /*0044*/ 	.word	0x00000000


	//----- nvinfo : EIATTR_MIN_STACK_SIZE
	.align		4
.L_11:
        /*0048*/ 	.byte	0x04, 0x12
        /*004a*/ 	.short	(.L_13 - .L_12)
	.align		4
.L_12:
        /*004c*/ 	.word	index@(_Z12MatMulKernelPfS_S_m)
        /*0050*/ 	.word	0x00000000


	//----- nvinfo : EIATTR_MIN_STACK_SIZE
	.align		4
.L_13:
        /*0054*/ 	.byte	0x04, 0x12
        /*0056*/ 	.short	(.L_15 - .L_14)
	.align		4
.L_14:
        /*0058*/ 	.word	index@(_Z12MatAddKernelPfS_S_m)
        /*005c*/ 	.word	0x00000000


	//----- nvinfo : EIATTR_MIN_STACK_SIZE
	.align		4
.L_15:
        /*0060*/ 	.byte	0x04, 0x12
        /*0062*/ 	.short	(.L_17 - .L_16)
	.align		4
.L_16:
        /*0064*/ 	.word	index@(_Z12MatAddKernel6MatrixS_S_)
        /*0068*/ 	.word	0x00000000
.L_17:


//--------------------- .nv.compat                --------------------------
	.section	.nv.compat,"",@"SHT_CUDA_COMPAT_INFO"
	.align	4
        /*0000*/ 	.byte	0x02, 0x09, 0x00, 0x00, 0x02, 0x02, 0x01, 0x00, 0x02, 0x05, 0x05, 0x00, 0x03, 0x07, 0x01, 0x01
        /*0010*/ 	.byte	0x02, 0x03, 0x00, 0x00, 0x02, 0x06, 0x01, 0x00, 0x04, 0x0b, 0x08, 0x00, 0x09, 0x00, 0x00, 0x00
        /*0020*/ 	.byte	0x00, 0x00, 0x00, 0x00


//--------------------- .nv.info._Z12MatMulKernelPfS_S_m --------------------------
	.section	.nv.info._Z12MatMulKernelPfS_S_m,"",@"SHT_CUDA_INFO"
	.sectionflags	@""
	.align	4


	//----- nvinfo : EIATTR_CUDA_API_VERSION
	.align		4
        /*0000*/ 	.byte	0x04, 0x37
        /*0002*/ 	.short	(.L_19 - .L_18)
.L_18:
        /*0004*/ 	.word	0x00000082


	//----- nvinfo : EIATTR_KPARAM_INFO
	.align		4
.L_19:
        /*0008*/ 	.byte	0x04, 0x17
        /*000a*/ 	.short	(.L_21 - .L_20)
.L_20:
        /*000c*/ 	.word	0x00000000
        /*0010*/ 	.short	0x0003
        /*0012*/ 	.short	0x0018
        /*0014*/ 	.byte	0x00, 0xf0, 0x21, 0x00


	//----- nvinfo : EIATTR_KPARAM_INFO
	.align		4
.L_21:
        /*0018*/ 	.byte	0x04, 0x17
        /*001a*/ 	.short	(.L_23 - .L_22)
.L_22:
        /*001c*/ 	.word	0x00000000
        /*0020*/ 	.short	0x0002
        /*0022*/ 	.short	0x0010
        /*0024*/ 	.byte	0x00, 0xf5, 0x21, 0x00


	//----- nvinfo : EIATTR_KPARAM_INFO
	.align		4
.L_23:
        /*0028*/ 	.byte	0x04, 0x17
        /*002a*/ 	.short	(.L_25 - .L_24)
.L_24:
        /*002c*/ 	.word	0x00000000
        /*0030*/ 	.short	0x0001
        /*0032*/ 	.short	0x0008
        /*0034*/ 	.byte	0x00, 0xf5, 0x21, 0x00


	//----- nvinfo : EIATTR_KPARAM_INFO
	.align		4
.L_25:
        /*0038*/ 	.byte	0x04, 0x17
        /*003a*/ 	.short	(.L_27 - .L_26)
.L_26:
        /*003c*/ 	.word	0x00000000
        /*0040*/ 	.short	0x0000
        /*0042*/ 	.short	0x0000
        /*0044*/ 	.byte	0x00, 0xf5, 0x21, 0x00


	//----- nvinfo : EIATTR_SPARSE_MMA_MASK
	.align		4
.L_27:
        /*0048*/ 	.byte	0x03, 0x50
        /*004a*/ 	.short	0x0000


	//----- nvinfo : EIATTR_MAXREG_COUNT
	.align		4
        /*004c*/ 	.byte	0x03, 0x1b
        /*004e*/ 	.short	0x00ff


	//----- nvinfo : EIATTR_MERCURY_ISA_VERSION
	.align		4
        /*0050*/ 	.byte	0x03, 0x5f
        /*0052*/ 	.short	0x0101


	//----- nvinfo : EIATTR_VRC_CTA_INIT_COUNT
	.align		4
        /*0054*/ 	.byte	0x02, 0x4a
	.zero		1
	.zero		1


	//----- nvinfo : EIATTR_EXIT_INSTR_OFFSETS
	.align		4
        /*0058*/ 	.byte	0x04, 0x1c
        /*005a*/ 	.short	(.L_29 - .L_28)


	//   ....[0]....
.L_28:
        /*005c*/ 	.word	0x00000720


	//----- nvinfo : EIATTR_CBANK_PARAM_SIZE
	.align		4
.L_29:
        /*0060*/ 	.byte	0x03, 0x19
        /*0062*/ 	.short	0x0020


	//----- nvinfo : EIATTR_PARAM_CBANK
	.align		4
        /*0064*/ 	.byte	0x04, 0x0a
        /*0066*/ 	.short	(.L_31 - .L_30)
	.align		4
.L_30:
        /*0068*/ 	.word	index@(.nv.constant0._Z12MatMulKernelPfS_S_m)
        /*006c*/ 	.short	0x0380
        /*006e*/ 	.short	0x0020


	//----- nvinfo : EIATTR_SW_WAR
	.align		4
.L_31:
        /*0070*/ 	.byte	0x04, 0x36
        /*0072*/ 	.short	(.L_33 - .L_32)
.L_32:
        /*0074*/ 	.word	0x00000008
.L_33:


//--------------------- .nv.info._Z12MatAddKernelPfS_S_m --------------------------
	.section	.nv.info._Z12MatAddKernelPfS_S_m,"",@"SHT_CUDA_INFO"
	.sectionflags	@""
	.align	4


	//----- nvinfo : EIATTR_CUDA_API_VERSION
	.align		4
        /*0000*/ 	.byte	0x04, 0x37
        /*0002*/ 	.short	(.L_35 - .L_34)
.L_34:
        /*0004*/ 	.word	0x00000082


	//----- nvinfo : EIATTR_KPARAM_INFO
	.align		4
.L_35:
        /*0008*/ 	.byte	0x04, 0x17
        /*000a*/ 	.short	(.L_37 - .L_36)
.L_36:
        /*000c*/ 	.word	0x00000000
        /*0010*/ 	.short	0x0003
        /*0012*/ 	.short	0x0018
        /*0014*/ 	.byte	0x00, 0xf0, 0x21, 0x00


	//----- nvinfo : EIATTR_KPARAM_INFO
	.align		4
.L_37:
        /*0018*/ 	.byte	0x04, 0x17
        /*001a*/ 	.short	(.L_39 - .L_38)
.L_38:
        /*001c*/ 	.word	0x00000000
        /*0020*/ 	.short	0x0002
        /*0022*/ 	.short	0x0010
        /*0024*/ 	.byte	0x00, 0xf5, 0x21, 0x00


	//----- nvinfo : EIATTR_KPARAM_INFO
	.align		4
.L_39:
        /*0028*/ 	.byte	0x04, 0x17
        /*002a*/ 	.short	(.L_41 - .L_40)
.L_40:
        /*002c*/ 	.word	0x00000000
        /*0030*/ 	.short	0x0001
        /*0032*/ 	.short	0x0008
        /*0034*/ 	.byte	0x00, 0xf5, 0x21, 0x00


	//----- nvinfo : EIATTR_KPARAM_INFO
	.align		4
.L_41:
        /*0038*/ 	.byte	0x04, 0x17
        /*003a*/ 	.short	(.L_43 - .L_42)
.L_42:
        /*003c*/ 	.word	0x00000000
        /*0040*/ 	.short	0x0000
        /*0042*/ 	.short	0x0000
        /*0044*/ 	.byte	0x00, 0xf5, 0x21, 0x00


	//----- nvinfo : EIATTR_SPARSE_MMA_MASK
	.align		4
.L_43:
        /*0048*/ 	.byte	0x03, 0x50
        /*004a*/ 	.short	0x0000


	//----- nvinfo : EIATTR_MAXREG_COUNT
	.align		4
        /*004c*/ 	.byte	0x03, 0x1b
        /*004e*/ 	.short	0x00ff


	//----- nvinfo : EIATTR_MERCURY_ISA_VERSION
	.align		4
        /*0050*/ 	.byte	0x03, 0x5f
        /*0052*/ 	.short	0x0101


	//----- nvinfo : EIATTR_VRC_CTA_INIT_COUNT
	.align		4
        /*0054*/ 	.byte	0x02, 0x4a
	.zero		1
	.zero		1


	//----- nvinfo : EIATTR_EXIT_INSTR_OFFSETS
	.align		4
        /*0058*/ 	.byte	0x04, 0x1c
        /*005a*/ 	.short	(.L_45 - .L_44)


	//   ....[0]....
.L_44:
        /*005c*/ 	.word	0x000001e0


	//----- nvinfo : EIATTR_CBANK_PARAM_SIZE
	.align		4
.L_45:
        /*0060*/ 	.byte	0x03, 0x19
        /*0062*/ 	.short	0x0020


	//----- nvinfo : EIATTR_PARAM_CBANK
	.align		4
        /*0064*/ 	.byte	0x04, 0x0a
        /*0066*/ 	.short	(.L_47 - .L_46)
	.align		4
.L_46:
        /*0068*/ 	.word	index@(.nv.constant0._Z12MatAddKernelPfS_S_m)
        /*006c*/ 	.short	0x0380
        /*006e*/ 	.short	0x0020


	//----- nvinfo : EIATTR_SW_WAR
	.align		4
.L_47:
        /*0070*/ 	.byte	0x04, 0x36
        /*0072*/ 	.short	(.L_49 - .L_48)
.L_48:
        /*0074*/ 	.word	0x00000008
.L_49:


//--------------------- .nv.info._Z12MatAddKernel6MatrixS_S_ --------------------------
	.section	.nv.info._Z12MatAddKernel6MatrixS_S_,"",@"SHT_CUDA_INFO"
	.sectionflags	@""
	.align	4


	//----- nvinfo : EIATTR_CUDA_API_VERSION
	.align		4
        /*0000*/ 	.byte	0x04, 0x37
        /*0002*/ 	.short	(.L_51 - .L_50)
.L_50:
        /*0004*/ 	.word	0x00000082


	//----- nvinfo : EIATTR_KPARAM_INFO
	.align		4
.L_51:
        /*0008*/ 	.byte	0x04, 0x17
        /*000a*/ 	.short	(.L_53 - .L_52)
.L_52:
        /*000c*/ 	.word	0x00000000
        /*0010*/ 	.short	0x0002
        /*0012*/ 	.short	0x0030
        /*0014*/ 	.byte	0x00, 0xf0, 0x61, 0x00


	//----- nvinfo : EIATTR_KPARAM_INFO
	.align		4
.L_53:
        /*0018*/ 	.byte	0x04, 0x17
        /*001a*/ 	.short	(.L_55 - .L_54)
.L_54:
        /*001c*/ 	.word	0x00000000
        /*0020*/ 	.short	0x0001
        /*0022*/ 	.short	0x0018
        /*0024*/ 	.byte	0x00, 0xf0, 0x61, 0x00


	//----- nvinfo : EIATTR_KPARAM_INFO
	.align		4
.L_55:
        /*0028*/ 	.byte	0x04, 0x17
        /*002a*/ 	.short	(.L_57 - .L_56)
.L_56:
        /*002c*/ 	.word	0x00000000
        /*0030*/ 	.short	0x0000
        /*0032*/ 	.short	0x0000
        /*0034*/ 	.byte	0x00, 0xf0, 0x61, 0x00


	//----- nvinfo : EIATTR_SPARSE_MMA_MASK
	.align		4
.L_57:
        /*0038*/ 	.byte	0x03, 0x50
        /*003a*/ 	.short	0x0000


	//----- nvinfo : EIATTR_MAXREG_COUNT
	.align		4
        /*003c*/ 	.byte	0x03, 0x1b
        /*003e*/ 	.short	0x00ff


	//----- nvinfo : EIATTR_MERCURY_ISA_VERSION
	.align		4
        /*0040*/ 	.byte	0x03, 0x5f
        /*0042*/ 	.short	0x0101


	//----- nvinfo : EIATTR_VRC_CTA_INIT_COUNT
	.align		4
        /*0044*/ 	.byte	0x02, 0x4a
	.zero		1
	.zero		1


	//----- nvinfo : EIATTR_EXIT_INSTR_OFFSETS
	.align		4
        /*0048*/ 	.byte	0x04, 0x1c
        /*004a*/ 	.short	(.L_59 - .L_58)


	//   ....[0]....
.L_58:
        /*004c*/ 	.word	0x00000240


	//----- nvinfo : EIATTR_CBANK_PARAM_SIZE
	.align		4
.L_59:
        /*0050*/ 	.byte	0x03, 0x19
        /*0052*/ 	.short	0x0048


	//----- nvinfo : EIATTR_PARAM_CBANK
	.align		4
        /*0054*/ 	.byte	0x04, 0x0a
        /*0056*/ 	.short	(.L_61 - .L_60)
	.align		4
.L_60:
        /*0058*/ 	.word	index@(.nv.constant0._Z12MatAddKernel6MatrixS_S_)
        /*005c*/ 	.short	0x0380
        /*005e*/ 	.short	0x0048


	//----- nvinfo : EIATTR_SW_WAR
	.align		4
.L_61:
        /*0060*/ 	.byte	0x04, 0x36
        /*0062*/ 	.short	(.L_63 - .L_62)
.L_62:
        /*0064*/ 	.word	0x00000008
.L_63:


//--------------------- .nv.callgraph             --------------------------
	.section	.nv.callgraph,"",@"SHT_CUDA_CALLGRAPH"
	.align	4
	.sectionentsize	8
	.align		4
        /*0000*/ 	.word	0x00000000
	.align		4
        /*0004*/ 	.word	0xffffffff
	.align		4
        /*0008*/ 	.word	0x00000000
	.align		4
        /*000c*/ 	.word	0xfffffffe
	.align		4
        /*0010*/ 	.word	0x00000000
	.align		4
        /*0014*/ 	.word	0xfffffffd
	.align		4
        /*0018*/ 	.word	0x00000000
	.align		4
        /*001c*/ 	.word	0xfffffffc


//--------------------- .text._Z12MatMulKernelPfS_S_m --------------------------
	.section	.text._Z12MatMulKernelPfS_S_m,"ax",@progbits
	.align	128
        .global         _Z12MatMulKernelPfS_S_m
        .type           _Z12MatMulKernelPfS_S_m,@function
        .size           _Z12MatMulKernelPfS_S_m,(.L_x_4 - _Z12MatMulKernelPfS_S_m)
        .other          _Z12MatMulKernelPfS_S_m,@"STO_CUDA_ENTRY STV_DEFAULT"
_Z12MatMulKernelPfS_S_m:
.text._Z12MatMulKernelPfS_S_m:
[----:B------:R-:W-:Y:S01]  /*0000*/  LDC R1, c[0x0][0x37c] ;  /* 0x0000df00ff017b82 */ /* 0x000fe20000000800 */
[----:B------:R-:W0:Y:S07]  /*0010*/  S2R R2, SR_TID.Y ;  /* 0x0000000000027919 */ /* 0x000e2e0000002200 */
[----:B------:R-:W1:Y:S01]  /*0020*/  LDC R0, c[0x0][0x360] ;  /* 0x0000d800ff007b82 */ /* 0x000e620000000800 */
[----:B------:R-:W-:Y:S01]  /*0030*/  HFMA2 R21, -RZ, RZ, 0, 0 ;  /* 0x00000000ff157431 */ /* 0x000fe200000001ff */
[----:B------:R-:W2:Y:S01]  /*0040*/  LDCU.64 UR6, c[0x0][0x358] ;  /* 0x00006b00ff0677ac */ /* 0x000ea20008000a00 */
[----:B------:R-:W1:Y:S05]  /*0050*/  S2R R7, SR_TID.X ;  /* 0x0000000000077919 */ /* 0x000e6a0000002100 */
[----:B------:R-:W0:Y:S08]  /*0060*/  S2UR UR5, SR_CTAID.Y ;  /* 0x00000000000579c3 */ /* 0x000e300000002600 */
[----:B------:R-:W0:Y:S08]  /*0070*/  LDC R3, c[0x0][0x364] ;  /* 0x0000d900ff037b82 */ /* 0x000e300000000800 */
[----:B------:R-:W1:Y:S08]  /*0080*/  S2UR UR4, SR_CTAID.X ;  /* 0x00000000000479c3 */ /* 0x000e700000002500 */
[----:B------:R-:W3:Y:S08]  /*0090*/  LDC.64 R8, c[0x0][0x380] ;  /* 0x0000e000ff087b82 */ /* 0x000ef00000000a00 */
[----:B------:R-:W3:Y:S01]  /*00a0*/  LDC.64 R10, c[0x0][0x398] ;  /* 0x0000e600ff0a7b82 */ /* 0x000ee20000000a00 */
[----:B0-----:R-:W-:-:S07]  /*00b0*/  IMAD R3, R3, UR5, R2 ;  /* 0x0000000503037c24 */ /* 0x001fce000f8e0202 */
[----:B------:R-:W0:Y:S01]  /*00c0*/  LDC.64 R4, c[0x0][0x388] ;  /* 0x0000e200ff047b82 */ /* 0x000e220000000a00 */
[----:B-1----:R-:W-:Y:S01]  /*00d0*/  IMAD R0, R0, UR4, R7 ;  /* 0x0000000400007c24 */ /* 0x002fe2000f8e0207 */
[----:B------:R-:W-:Y:S01]  /*00e0*/  UMOV UR4, URZ ;  /* 0x000000ff00047c82 */ /* 0x000fe20008000000 */
[----:B---3--:R-:W-:-:S04]  /*00f0*/  IMAD.WIDE.U32 R8, R3, R10, R8 ;  /* 0x0000000a03087225 */ /* 0x008fc800078e0008 */
[----:B------:R-:W-:Y:S01]  /*0100*/  IMAD R2, R3, R11, RZ ;  /* 0x0000000b03027224 */ /* 0x000fe200078e02ff */
[----:B------:R-:W-:Y:S01]  /*0110*/  IADD3 R8, P0, PT, R8, 0x20, RZ ;  /* 0x0000002008087810 */ /* 0x000fe20007f1e0ff */
[----:B0-----:R-:W-:-:S04]  /*0120*/  IMAD.WIDE R4, R0, 0x4, R4 ;  /* 0x0000000400047825 */ /* 0x001fc800078e0204 */
[----:B------:R-:W-:Y:S01]  /*0130*/  IMAD.X R13, R9, 0x1, R2, P0 ;  /* 0x00000001090d7824 */ /* 0x000fe200000e0602 */
[----:B------:R-:W-:Y:S02]  /*0140*/  MOV R7, R5 ;  /* 0x0000000500077202 */ /* 0x000fe40000000f00 */
[----:B--2---:R-:W-:-:S07]  /*0150*/  SHF.L.U64.HI R5, R10, 0x4, R11 ;  /* 0x000000040a057819 */ /* 0x004fce000001020b */
.L_x_0:
[----:B------:R-:W-:Y:S01]  /*0160*/  IADD3 R28, P0, PT, R4, R10, RZ ;  /* 0x0000000a041c7210 */ /* 0x000fe20007f1e0ff */
[----:B------:R-:W-:Y:S01]  /*0170*/  IMAD.MOV.U32 R12, RZ, RZ, R8 ;  /* 0x000000ffff0c7224 */ /* 0x000fe200078e0008 */
[----:B------:R-:W-:-:S03]  /*0180*/  MOV R6, R4 ;  /* 0x0000000400067202 */ /* 0x000fc60000000f00 */
[----:B------:R-:W-:Y:S01]  /*0190*/  IMAD.X R29, R7, 0x1, R11, P0 ;  /* 0x00000001071d7824 */ /* 0x000fe200000e060b */
[----:B------:R-:W2:Y:S04]  /*01a0*/  LDG.E R20, desc[UR6][R12.64+-0x20] ;  /* 0xffffe0060c147981 */ /* 0x000ea8000c1e1900 */
[----:B------:R-:W2:Y:S01]  /*01b0*/  LDG.E R22, desc[UR6][R6.64] ;  /* 0x0000000606167981 */ /* 0x000ea2000c1e1900 */
[----:B------:R-:W-:-:S03]  /*01c0*/  IADD3 R24, P0, PT, R28, R10, RZ ;  /* 0x0000000a1c187210 */ /* 0x000fc60007f1e0ff */
[----:B------:R0:W3:Y:S01]  /*01d0*/  LDG.E R23, desc[UR6][R28.64] ;  /* 0x000000061c177981 */ /* 0x0000e2000c1e1900 */
[----:B------:R-:W-:-:S03]  /*01e0*/  IADD3.X R25, PT, PT, R29, R11, RZ, P0, !PT ;  /* 0x0000000b1d197210 */ /* 0x000fc600007fe4ff */
[----:B------:R-:W4:Y:S04]  /*01f0*/  LDG.E R14, desc[UR6][R12.64+-0x18] ;  /* 0xffffe8060c0e7981 */ /* 0x000f28000c1e1900 */
[----:B------:R-:W3:Y:S04]  /*0200*/  LDG.E R6, desc[UR6][R12.64+-0x1c] ;  /* 0xffffe4060c067981 */ /* 0x000ee8000c1e1900 */
[----:B------:R-:W4:Y:S01]  /*0210*/  LDG.E R27, desc[UR6][R24.64] ;  /* 0x00000006181b7981 */ /* 0x000f22000c1e1900 */
[----:B------:R-:W-:-:S03]  /*0220*/  IADD3 R16, P0, PT, R24, R10, RZ ;  /* 0x0000000a18107210 */ /* 0x000fc60007f1e0ff */
[----:B------:R-:W5:Y:S02]  /*0230*/  LDG.E R15, desc[UR6][R12.64+-0x14] ;  /* 0xffffec060c0f7981 */ /* 0x000f64000c1e1900 */
[--C-:B------:R-:W-:Y:S01]  /*0240*/  IMAD.X R17, R25, 0x1, R11.reuse, P0 ;  /* 0x0000000119117824 */ /* 0x100fe200000e060b */
[-C--:B------:R-:W-:Y:S01]  /*0250*/  IADD3 R18, P0, PT, R16, R10.reuse, RZ ;  /* 0x0000000a10127210 */ /* 0x080fe20007f1e0ff */
[----:B------:R-:W5:Y:S03]  /*0260*/  LDG.E R24, desc[UR6][R12.64+-0x10] ;  /* 0xfffff0060c187981 */ /* 0x000f66000c1e1900 */
[-C--:B------:R-:W-:Y:S02]  /*0270*/  IADD3.X R19, PT, PT, R17, R11.reuse, RZ, P0, !PT ;  /* 0x0000000b11137210 */ /* 0x080fe400007fe4ff */
[-C--:B------:R-:W-:Y:S01]  /*0280*/  IADD3 R8, P0, PT, R18, R10.reuse, RZ ;  /* 0x0000000a12087210 */ /* 0x080fe20007f1e0ff */
[----:B------:R-:W5:Y:S04]  /*0290*/  LDG.E R16, desc[UR6][R16.64] ;  /* 0x0000000610107981 */ /* 0x000f68000c1e1900 */
[----:B------:R-:W-:Y:S01]  /*02a0*/  IMAD.X R9, R19, 0x1, R11, P0 ;  /* 0x0000000113097824 */ /* 0x000fe200000e060b */
[----:B0-----:R-:W-:Y:S01]  /*02b0*/  IADD3 R28, P0, PT, R8, R10, RZ ;  /* 0x0000000a081c7210 */ /* 0x001fe20007f1e0ff */
[----:B------:R-:W5:Y:S04]  /*02c0*/  LDG.E R25, desc[UR6][R12.64+-0xc] ;  /* 0xfffff4060c197981 */ /* 0x000f68000c1e1900 */
[----:B------:R0:W5:Y:S01]  /*02d0*/  LDG.E R17, desc[UR6][R18.64] ;  /* 0x0000000612117981 */ /* 0x000162000c1e1900 */
[----:B------:R-:W-:-:S03]  /*02e0*/  IADD3.X R29, PT, PT, R9, R11, RZ, P0, !PT ;  /* 0x0000000b091d7210 */ /* 0x000fc600007fe4ff */
[----:B------:R-:W5:Y:S01]  /*02f0*/  LDG.E R8, desc[UR6][R8.64] ;  /* 0x0000000608087981 */ /* 0x000f62000c1e1900 */
[----:B0-----:R-:W-:-:S05]  /*0300*/  IADD3 R18, P0, PT, R28, R10, RZ ;  /* 0x0000000a1c127210 */ /* 0x001fca0007f1e0ff */
[----:B------:R-:W-:-:S05]  /*0310*/  IMAD.X R19, R29, 0x1, R11, P0 ;  /* 0x000000011d137824 */ /* 0x000fca00000e060b */
[----:B------:R4:W5:Y:S01]  /*0320*/  LDG.E R9, desc[UR6][R18.64] ;  /* 0x0000000612097981 */ /* 0x000962000c1e1900 */
[----:B--2---:R-:W-:-:S03]  /*0330*/  FFMA R22, R20, R22, R21 ;  /* 0x0000001614167223 */ /* 0x004fc60000000015 */
[----:B------:R5:W2:Y:S04]  /*0340*/  LDG.E R21, desc[UR6][R28.64] ;  /* 0x000000061c157981 */ /* 0x000aa8000c1e1900 */
[----:B------:R-:W2:Y:S01]  /*0350*/  LDG.E R20, desc[UR6][R12.64+-0x8] ;  /* 0xfffff8060c147981 */ /* 0x000ea2000c1e1900 */
[----:B---3--:R-:W-:Y:S01]  /*0360*/  FFMA R26, R6, R23, R22 ;  /* 0x00000017061a7223 */ /* 0x008fe20000000016 */
[----:B------:R-:W-:Y:S02]  /*0370*/  IADD3 R22, P0, PT, R18, R10, RZ ;  /* 0x0000000a12167210 */ /* 0x000fe40007f1e0ff */
[----:B------:R-:W3:Y:S02]  /*0380*/  LDG.E R6, desc[UR6][R12.64+-0x4] ;  /* 0xfffffc060c067981 */ /* 0x000ee4000c1e1900 */
[----:B------:R-:W-:Y:S01]  /*0390*/  IADD3.X R23, PT, PT, R19, R11, RZ, P0, !PT ;  /* 0x0000000b13177210 */ /* 0x000fe200007fe4ff */
[----:B----4-:R-:W-:-:S02]  /*03a0*/  FFMA R18, R14, R27, R26 ;  /* 0x0000001b0e127223 */ /* 0x010fc4000000001a */
[----:B------:R-:W4:Y:S04]  /*03b0*/  LDG.E R27, desc[UR6][R12.64] ;  /* 0x000000060c1b7981 */ /* 0x000f28000c1e1900 */
[----:B------:R-:W4:Y:S01]  /*03c0*/  LDG.E R26, desc[UR6][R22.64] ;  /* 0x00000006161a7981 */ /* 0x000f22000c1e1900 */
[----:B------:R-:W-:Y:S01]  /*03d0*/  IADD3 R14, P0, PT, R22, R10, RZ ;  /* 0x0000000a160e7210 */ /* 0x000fe20007f1e0ff */
[----:B-----5:R-:W-:-:S03]  /*03e0*/  FFMA R29, R15, R16, R18 ;  /* 0x000000100f1d7223 */ /* 0x020fc60000000012 */
[----:B------:R-:W-:Y:S02]  /*03f0*/  IADD3.X R15, PT, PT, R23, R11, RZ, P0, !PT ;  /* 0x0000000b170f7210 */ /* 0x000fe400007fe4ff */
[-C--:B------:R-:W-:Y:S01]  /*0400*/  IADD3 R16, P0, PT, R14, R10.reuse, RZ ;  /* 0x0000000a0e107210 */ /* 0x080fe20007f1e0ff */
[----:B------:R-:W5:Y:S04]  /*0410*/  LDG.E R23, desc[UR6][R12.64+0x4] ;  /* 0x000004060c177981 */ /* 0x000f68000c1e1900 */
[----:B------:R-:W5:Y:S01]  /*0420*/  LDG.E R14, desc[UR6][R14.64] ;  /* 0x000000060e0e7981 */ /* 0x000f62000c1e1900 */
[----:B------:R-:W-:Y:S01]  /*0430*/  FFMA R24, R24, R17, R29 ;  /* 0x0000001118187223 */ /* 0x000fe2000000001d */
[----:B------:R-:W-:Y:S01]  /*0440*/  IMAD.X R17, R15, 0x1, R11, P0 ;  /* 0x000000010f117824 */ /* 0x000fe200000e060b */
[----:B------:R-:W-:Y:S01]  /*0450*/  IADD3 R18, P0, PT, R16, R10, RZ ;  /* 0x0000000a10127210 */ /* 0x000fe20007f1e0ff */
[----:B------:R-:W5:Y:S01]  /*0460*/  LDG.E R29, desc[UR6][R12.64+0x18] ;  /* 0x000018060c1d7981 */ /* 0x000f62000c1e1900 */
[----:B------:R-:W-:-:S02]  /*0470*/  FFMA R25, R25, R8, R24 ;  /* 0x0000000819197223 */ /* 0x000fc40000000018 */
[----:B------:R-:W-:Y:S01]  /*0480*/  IADD3.X R19, PT, PT, R17, R11, RZ, P0, !PT ;  /* 0x0000000b11137210 */ /* 0x000fe200007fe4ff */
[----:B------:R0:W5:Y:S04]  /*0490*/  LDG.E R22, desc[UR6][R16.64] ;  /* 0x0000000610167981 */ /* 0x000168000c1e1900 */
[----:B------:R1:W5:Y:S04]  /*04a0*/  LDG.E R24, desc[UR6][R18.64] ;  /* 0x0000000612187981 */ /* 0x000368000c1e1900 */
[----:B------:R-:W5:Y:S01]  /*04b0*/  LDG.E R15, desc[UR6][R12.64+0xc] ;  /* 0x00000c060c0f7981 */ /* 0x000f62000c1e1900 */
[----:B--2---:R-:W-:Y:S01]  /*04c0*/  FFMA R25, R20, R21, R25 ;  /* 0x0000001514197223 */ /* 0x004fe20000000019 */
[----:B------:R-:W-:-:S04]  /*04d0*/  IADD3 R20, P0, PT, R18, R10, RZ ;  /* 0x0000000a12147210 */ /* 0x000fc80007f1e0ff */
[----:B------:R-:W-:Y:S02]  /*04e0*/  IADD3.X R21, PT, PT, R19, R11, RZ, P0, !PT ;  /* 0x0000000b13157210 */ /* 0x000fe400007fe4ff */
[-C--:B------:R-:W-:Y:S01]  /*04f0*/  IADD3 R8, P0, PT, R20, R10.reuse, RZ ;  /* 0x0000000a14087210 */ /* 0x080fe20007f1e0ff */
[----:B---3--:R-:W-:Y:S02]  /*0500*/  FFMA R6, R6, R9, R25 ;  /* 0x0000000906067223 */ /* 0x008fe40000000019 */
[----:B------:R-:W2:Y:S02]  /*0510*/  LDG.E R25, desc[UR6][R12.64+0x8] ;  /* 0x000008060c197981 */ /* 0x000ea4000c1e1900 */
[----:B------:R-:W-:Y:S01]  /*0520*/  IMAD.X R9, R21, 0x1, R11, P0 ;  /* 0x0000000115097824 */ /* 0x000fe200000e060b */
[----:B0-----:R-:W-:Y:S01]  /*0530*/  IADD3 R16, P0, PT, R8, R10, RZ ;  /* 0x0000000a08107210 */ /* 0x001fe20007f1e0ff */
[----:B------:R-:W3:Y:S01]  /*0540*/  LDG.E R20, desc[UR6][R20.64] ;  /* 0x0000000614147981 */ /* 0x000ee2000c1e1900 */
[----:B----4-:R-:W-:-:S03]  /*0550*/  FFMA R26, R27, R26, R6 ;  /* 0x0000001a1b1a7223 */ /* 0x010fc60000000006 */
[----:B------:R-:W3:Y:S01]  /*0560*/  LDG.E R27, desc[UR6][R12.64+0x10] ;  /* 0x000010060c1b7981 */ /* 0x000ee2000c1e1900 */
[-C--:B------:R-:W-:Y:S02]  /*0570*/  IADD3.X R17, PT, PT, R9, R11.reuse, RZ, P0, !PT ;  /* 0x0000000b09117210 */ /* 0x080fe400007fe4ff */
[----:B-1----:R-:W-:Y:S01]  /*0580*/  IADD3 R18, P0, PT, R16, R10, RZ ;  /* 0x0000000a10127210 */ /* 0x002fe20007f1e0ff */
[----:B------:R0:W4:Y:S04]  /*0590*/  LDG.E R9, desc[UR6][R8.64] ;  /* 0x0000000608097981 */ /* 0x000128000c1e1900 */
[----:B------:R-:W4:Y:S01]  /*05a0*/  LDG.E R6, desc[UR6][R12.64+0x14] ;  /* 0x000014060c067981 */ /* 0x000f22000c1e1900 */
[----:B------:R-:W-:-:S03]  /*05b0*/  IADD3.X R19, PT, PT, R17, R11, RZ, P0, !PT ;  /* 0x0000000b11137210 */ /* 0x000fc600007fe4ff */
[----:B------:R-:W4:Y:S04]  /*05c0*/  LDG.E R16, desc[UR6][R16.64] ;  /* 0x0000000610107981 */ /* 0x000f28000c1e1900 */
[----:B------:R-:W4:Y:S04]  /*05d0*/  LDG.E R18, desc[UR6][R18.64] ;  /* 0x0000000612127981 */ /* 0x000f28000c1e1900 */
[----:B------:R1:W4:Y:S01]  /*05e0*/  LDG.E R21, desc[UR6][R12.64+0x1c] ;  /* 0x00001c060c157981 */ /* 0x000322000c1e1900 */
[----:B-----5:R-:W-:Y:S01]  /*05f0*/  FFMA R14, R23, R14, R26 ;  /* 0x0000000e170e7223 */ /* 0x020fe2000000001a */
[----:B------:R-:W-:-:S04]  /*0600*/  UIADD3 UR4, UPT, UPT, UR4, 0x10, URZ ;  /* 0x0000001004047890 */ /* 0x000fc8000fffe0ff */
[----:B------:R-:W-:Y:S01]  /*0610*/  UISETP.NE.AND UP0, UPT, UR4, 0x80, UPT ;  /* 0x000000800400788c */ /* 0x000fe2000bf05270 */
[----:B0-----:R-:W-:Y:S02]  /*0620*/  IADD3 R8, P1, PT, R12, 0x40, RZ ;  /* 0x000000400c087810 */ /* 0x001fe40007f3e0ff */
[----:B------:R-:W-:-:S03]  /*0630*/  LEA R4, P0, R10, R4, 0x4 ;  /* 0x000000040a047211 */ /* 0x000fc600078020ff */
[----:B-1----:R-:W-:Y:S01]  /*0640*/  IMAD.X R13, RZ, RZ, R13, P1 ;  /* 0x000000ffff0d7224 */ /* 0x002fe200008e060d */
[----:B------:R-:W-:Y:S01]  /*0650*/  IADD3.X R7, PT, PT, R7, R5, RZ, P0, !PT ;  /* 0x0000000507077210 */ /* 0x000fe200007fe4ff */
[----:B--2---:R-:W-:-:S04]  /*0660*/  FFMA R14, R25, R22, R14 ;  /* 0x00000016190e7223 */ /* 0x004fc8000000000e */
[----:B------:R-:W-:-:S04]  /*0670*/  FFMA R14, R15, R24, R14 ;  /* 0x000000180f0e7223 */ /* 0x000fc8000000000e */
[----:B---3--:R-:W-:-:S04]  /*0680*/  FFMA R27, R27, R20, R14 ;  /* 0x000000141b1b7223 */ /* 0x008fc8000000000e */
[----:B----4-:R-:W-:-:S04]  /*0690*/  FFMA R6, R6, R9, R27 ;  /* 0x0000000906067223 */ /* 0x010fc8000000001b */
[----:B------:R-:W-:-:S04]  /*06a0*/  FFMA R6, R29, R16, R6 ;  /* 0x000000101d067223 */ /* 0x000fc80000000006 */
[----:B------:R-:W-:Y:S01]  /*06b0*/  FFMA R21, R21, R18, R6 ;  /* 0x0000001215157223 */ /* 0x000fe20000000006 */
[----:B------:R-:W-:Y:S06]  /*06c0*/  BRA.U UP0, `(.L_x_0) ;  /* 0xfffffff900a47547 */ /* 0x000fec000b83ffff */
[----:B------:R-:W0:Y:S02]  /*06d0*/  LDCU.64 UR4, c[0x0][0x390] ;  /* 0x00007200ff0477ac */ /* 0x000e240008000a00 */
[----:B0-----:R-:W-:-:S05]  /*06e0*/  IMAD.WIDE.U32 R10, R3, R10, UR4 ;  /* 0x00000004030a7e25 */ /* 0x001fca000f8e000a */
[----:B------:R-:W-:-:S03]  /*06f0*/  IADD3 R11, PT, PT, R2, R11, RZ ;  /* 0x0000000b020b7210 */ /* 0x000fc60007ffe0ff */
[----:B------:R-:W-:-:S05]  /*0700*/  IMAD.WIDE R2, R0, 0x4, R10 ;  /* 0x0000000400027825 */ /* 0x000fca00078e020a */
[----:B------:R-:W-:Y:S01]  /*0710*/  STG.E desc[UR6][R2.64], R21 ;  /* 0x0000001502007986 */ /* 0x000fe2000c101906 */
[----:B------:R-:W-:Y:S05]  /*0720*/  EXIT ;  /* 0x000000000000794d */ /* 0x000fea0003800000 */
.L_x_1:
[----:B------:R-:W-:-:S00]  /*0730*/  BRA `(.L_x_1) ;  /* 0xfffffffc00fc7947 */ /* 0x000fc0000383ffff */
[----:B------:R-:W-:-:S00]  /*0740*/  NOP ;  /* 0x0000000000007918 */ /* 0x000fc00000000000 */
        /* <DEDUP_REMOVED lines=11> */
.L_x_4:


//--------------------- .text._Z12MatAddKernelPfS_S_m --------------------------
	.section	.text._Z12MatAddKernelPfS_S_m,"ax",@progbits
	.align	128
        .global         _Z12MatAddKernelPfS_S_m
        .type           _Z12MatAddKernelPfS_S_m,@function
        .size           _Z12MatAddKernelPfS_S_m,(.L_x_5 - _Z12MatAddKernelPfS_S_m)
        .other          _Z12MatAddKernelPfS_S_m,@"STO_CUDA_ENTRY STV_DEFAULT"
_Z12MatAddKernelPfS_S_m:
.text._Z12MatAddKernelPfS_S_m:
[----:B------:R-:W-:Y:S01]  /*0000*/  LDC R1, c[0x0][0x37c] ;  /* 0x0000df00ff017b82 */ /* 0x000fe20000000800 */
[----:B------:R-:W0:Y:S07]  /*0010*/  S2R R0, SR_TID.X ;  /* 0x0000000000007919 */ /* 0x000e2e0000002100 */
[----:B------:R-:W0:Y:S01]  /*0020*/  S2UR UR4, SR_CTAID.X ;  /* 0x00000000000479c3 */ /* 0x000e220000002500 */
[----:B------:R-:W1:Y:S01]  /*0030*/  LDCU.64 UR8, c[0x0][0x398] ;  /* 0x00007300ff0877ac */ /* 0x000e620008000a00 */
[----:B------:R-:W2:Y:S06]  /*0040*/  S2R R6, SR_TID.Y ;  /* 0x0000000000067919 */ /* 0x000eac0000002200 */
[----:B------:R-:W0:Y:S08]  /*0050*/  LDC R9, c[0x0][0x360] ;  /* 0x0000d800ff097b82 */ /* 0x000e300000000800 */
[----:B------:R-:W1:Y:S08]  /*0060*/  LDC.64 R2, c[0x0][0x380] ;  /* 0x0000e000ff027b82 */ /* 0x000e700000000a00 */
[----:B------:R-:W3:Y:S08]  /*0070*/  LDC.64 R4, c[0x0][0x388] ;  /* 0x0000e200ff047b82 */ /* 0x000ef00000000a00 */
[----:B------:R-:W2:Y:S01]  /*0080*/  S2UR UR6, SR_CTAID.Y ;  /* 0x00000000000679c3 */ /* 0x000ea20000002600 */
[----:B0-----:R-:W-:Y:S01]  /*0090*/  IMAD R9, R9, UR4, R0 ;  /* 0x0000000409097c24 */ /* 0x001fe2000f8e0200 */
[----:B------:R-:W0:Y:S04]  /*00a0*/  LDCU.64 UR4, c[0x0][0x358] ;  /* 0x00006b00ff0477ac */ /* 0x000e280008000a00 */
[----:B------:R-:W-:-:S02]  /*00b0*/  SHF.R.S32.HI R0, RZ, 0x1f, R9 ;  /* 0x0000001fff007819 */ /* 0x000fc40000011409 */
[----:B------:R-:W2:Y:S01]  /*00c0*/  LDC R11, c[0x0][0x364] ;  /* 0x0000d900ff0b7b82 */ /* 0x000ea20000000800 */
[----:B-1----:R-:W-:-:S04]  /*00d0*/  IMAD.WIDE.U32 R2, R9, UR8, R2 ;  /* 0x0000000809027c25 */ /* 0x002fc8000f8e0002 */
[----:B------:R-:W-:Y:S02]  /*00e0*/  IMAD R0, R0, UR8, RZ ;  /* 0x0000000800007c24 */ /* 0x000fe4000f8e02ff */
[----:B---3--:R-:W-:-:S04]  /*00f0*/  IMAD.WIDE.U32 R4, R9, UR8, R4 ;  /* 0x0000000809047c25 */ /* 0x008fc8000f8e0004 */
[----:B------:R-:W-:-:S05]  /*0100*/  IMAD R13, R9, UR9, R0 ;  /* 0x00000009090d7c24 */ /* 0x000fca000f8e0200 */
[----:B------:R-:W-:Y:S02]  /*0110*/  IADD3 R3, PT, PT, R3, R13, RZ ;  /* 0x0000000d03037210 */ /* 0x000fe40007ffe0ff */
[----:B------:R-:W-:Y:S01]  /*0120*/  IADD3 R5, PT, PT, R13, R5, RZ ;  /* 0x000000050d057210 */ /* 0x000fe20007ffe0ff */
[----:B--2---:R-:W-:Y:S02]  /*0130*/  IMAD R11, R11, UR6, R6 ;  /* 0x000000060b0b7c24 */ /* 0x004fe4000f8e0206 */
[----:B------:R-:W1:Y:S02]  /*0140*/  LDC.64 R6, c[0x0][0x390] ;  /* 0x0000e400ff067b82 */ /* 0x000e640000000a00 */
[----:B------:R-:W-:-:S04]  /*0150*/  IMAD.WIDE.U32 R2, R11, 0x4, R2 ;  /* 0x000000040b027825 */ /* 0x000fc800078e0002 */
[----:B------:R-:W-:Y:S02]  /*0160*/  IMAD.WIDE.U32 R4, R11, 0x4, R4 ;  /* 0x000000040b047825 */ /* 0x000fe400078e0004 */
[----:B0-----:R-:W2:Y:S04]  /*0170*/  LDG.E R2, desc[UR4][R2.64] ;  /* 0x0000000402027981 */ /* 0x001ea8000c1e1900 */
[----:B------:R-:W2:Y:S01]  /*0180*/  LDG.E R5, desc[UR4][R4.64] ;  /* 0x0000000404057981 */ /* 0x000ea2000c1e1900 */
[----:B-1----:R-:W-:-:S05]  /*0190*/  IMAD.WIDE.U32 R6, R9, UR8, R6 ;  /* 0x0000000809067c25 */ /* 0x002fca000f8e0006 */
[----:B------:R-:W-:-:S03]  /*01a0*/  IADD3 R7, PT, PT, R13, R7, RZ ;  /* 0x000000070d077210 */ /* 0x000fc60007ffe0ff */
[----:B------:R-:W-:-:S04]  /*01b0*/  IMAD.WIDE.U32 R6, R11, 0x4, R6 ;  /* 0x000000040b067825 */ /* 0x000fc800078e0006 */
[----:B--2---:R-:W-:-:S05]  /*01c0*/  FADD R9, R2, R5 ;  /* 0x0000000502097221 */ /* 0x004fca0000000000 */
[----:B------:R-:W-:Y:S01]  /*01d0*/  STG.E desc[UR4][R6.64], R9 ;  /* 0x0000000906007986 */ /* 0x000fe2000c101904 */
[----:B------:R-:W-:Y:S05]  /*01e0*/  EXIT ;  /* 0x000000000000794d */ /* 0x000fea0003800000 */
.L_x_2:
        /* <DEDUP_REMOVED lines=9> */
.L_x_5:


//--------------------- .text._Z12MatAddKernel6MatrixS_S_ --------------------------
	.section	.text._Z12MatAddKernel6MatrixS_S_,"ax",@progbits
	.align	128
        .global         _Z12MatAddKernel6MatrixS_S_
        .type           _Z12MatAddKernel6MatrixS_S_,@function
        .size           _Z12MatAddKernel6MatrixS_S_,(.L_x_6 - _Z12MatAddKernel6MatrixS_S_)
        .other          _Z12MatAddKernel6MatrixS_S_,@"STO_CUDA_ENTRY STV_DEFAULT"
_Z12MatAddKernel6MatrixS_S_:
.text._Z12MatAddKernel6MatrixS_S_:
[----:B------:R-:W-:Y:S01]  /*0000*/  LDC R1, c[0x0][0x37c] ;  /* 0x0000df00ff017b82 */ /* 0x000fe20000000800 */
[----:B------:R-:W0:Y:S07]  /*0010*/  S2R R7, SR_TID.X ;  /* 0x0000000000077919 */ /* 0x000e2e0000002100 */
[----:B------:R-:W0:Y:S01]  /*0020*/  S2UR UR4, SR_CTAID.X ;  /* 0x00000000000479c3 */ /* 0x000e220000002500 */
[----:B------:R-:W1:Y:S01]  /*0030*/  LDCU.64 UR8, c[0x0][0x390] ;  /* 0x00007200ff0877ac */ /* 0x000e620008000a00 */
[----:B------:R-:W2:Y:S01]  /*0040*/  S2R R6, SR_TID.Y ;  /* 0x0000000000067919 */ /* 0x000ea20000002200 */
[----:B------:R-:W3:Y:S05]  /*0050*/  LDCU.64 UR10, c[0x0][0x3a8] ;  /* 0x00007500ff0a77ac */ /* 0x000eea0008000a00 */
[----:B------:R-:W0:Y:S08]  /*0060*/  LDC R0, c[0x0][0x360] ;  /* 0x0000d800ff007b82 */ /* 0x000e300000000800 */
[----:B------:R-:W1:Y:S08]  /*0070*/  LDC.64 R2, c[0x0][0x388] ;  /* 0x0000e200ff027b82 */ /* 0x000e700000000a00 */
[----:B------:R-:W4:Y:S08]  /*0080*/  LDC.64 R4, c[0x0][0x3a0] ;  /* 0x0000e800ff047b82 */ /* 0x000f300000000a00 */
[----:B------:R-:W2:Y:S01]  /*0090*/  S2UR UR6, SR_CTAID.Y ;  /* 0x00000000000679c3 */ /* 0x000ea20000002600 */
[----:B0-----:R-:W-:Y:S01]  /*00a0*/  IMAD R0, R0, UR4, R7 ;  /* 0x0000000400007c24 */ /* 0x001fe2000f8e0207 */
[----:B------:R-:W0:Y:S04]  /*00b0*/  LDCU.64 UR4, c[0x0][0x358] ;  /* 0x00006b00ff0477ac */ /* 0x000e280008000a00 */
[----:B------:R-:W-:-:S02]  /*00c0*/  SHF.R.S32.HI R8, RZ, 0x1f, R0 ;  /* 0x0000001fff087819 */ /* 0x000fc40000011400 */
[----:B------:R-:W2:Y:S01]  /*00d0*/  LDC R9, c[0x0][0x364] ;  /* 0x0000d900ff097b82 */ /* 0x000ea20000000800 */
[----:B-1----:R-:W-:-:S04]  /*00e0*/  IMAD.WIDE.U32 R2, R0, UR8, R2 ;  /* 0x0000000800027c25 */ /* 0x002fc8000f8e0002 */
[C---:B------:R-:W-:Y:S02]  /*00f0*/  IMAD R7, R8.reuse, UR8, RZ ;  /* 0x0000000808077c24 */ /* 0x040fe4000f8e02ff */
[----:B---3--:R-:W-:Y:S02]  /*0100*/  IMAD R11, R8, UR10, RZ ;  /* 0x0000000a080b7c24 */ /* 0x008fe4000f8e02ff */
[C---:B------:R-:W-:Y:S02]  /*0110*/  IMAD R7, R0.reuse, UR9, R7 ;  /* 0x0000000900077c24 */ /* 0x040fe4000f8e0207 */
[C---:B------:R-:W-:Y:S02]  /*0120*/  IMAD R11, R0.reuse, UR11, R11 ;  /* 0x0000000b000b7c24 */ /* 0x040fe4000f8e020b */
[----:B----4-:R-:W-:Y:S01]  /*0130*/  IMAD.WIDE.U32 R4, R0, UR10, R4 ;  /* 0x0000000a00047c25 */ /* 0x010fe2000f8e0004 */
[----:B------:R-:W-:-:S04]  /*0140*/  IADD3 R3, PT, PT, R3, R7, RZ ;  /* 0x0000000703037210 */ /* 0x000fc80007ffe0ff */
[----:B------:R-:W-:Y:S01]  /*0150*/  IADD3 R5, PT, PT, R5, R11, RZ ;  /* 0x0000000b05057210 */ /* 0x000fe20007ffe0ff */
[----:B--2---:R-:W-:Y:S01]  /*0160*/  IMAD R9, R9, UR6, R6 ;  /* 0x0000000609097c24 */ /* 0x004fe2000f8e0206 */
[----:B------:R-:W1:Y:S01]  /*0170*/  LDCU.64 UR6, c[0x0][0x3c0] ;  /* 0x00007800ff0677ac */ /* 0x000e620008000a00 */
[----:B------:R-:W2:Y:S02]  /*0180*/  LDC.64 R6, c[0x0][0x3b8] ;  /* 0x0000ee00ff067b82 */ /* 0x000ea40000000a00 */
[----:B------:R-:W-:-:S04]  /*0190*/  IMAD.WIDE.U32 R2, R9, 0x4, R2 ;  /* 0x0000000409027825 */ /* 0x000fc800078e0002 */
[----:B------:R-:W-:Y:S02]  /*01a0*/  IMAD.WIDE.U32 R4, R9, 0x4, R4 ;  /* 0x0000000409047825 */ /* 0x000fe400078e0004 */
[----:B0-----:R-:W3:Y:S04]  /*01b0*/  LDG.E R2, desc[UR4][R2.64] ;  /* 0x0000000402027981 */ /* 0x001ee8000c1e1900 */
[----:B------:R-:W3:Y:S01]  /*01c0*/  LDG.E R5, desc[UR4][R4.64] ;  /* 0x0000000404057981 */ /* 0x000ee2000c1e1900 */
[----:B-1----:R-:W-:-:S04]  /*01d0*/  IMAD R11, R8, UR6, RZ ;  /* 0x00000006080b7c24 */ /* 0x002fc8000f8e02ff */
[C---:B------:R-:W-:Y:S02]  /*01e0*/  IMAD R11, R0.reuse, UR7, R11 ;  /* 0x00000007000b7c24 */ /* 0x040fe4000f8e020b */
[----:B--2---:R-:W-:-:S05]  /*01f0*/  IMAD.WIDE.U32 R6, R0, UR6, R6 ;  /* 0x0000000600067c25 */ /* 0x004fca000f8e0006 */
[----:B------:R-:W-:-:S03]  /*0200*/  IADD3 R7, PT, PT, R7, R11, RZ ;  /* 0x0000000b07077210 */ /* 0x000fc60007ffe0ff */
[----:B------:R-:W-:-:S04]  /*0210*/  IMAD.WIDE.U32 R6, R9, 0x4, R6 ;  /* 0x0000000409067825 */ /* 0x000fc800078e0006 */
[----:B---3--:R-:W-:-:S05]  /*0220*/  FADD R9, R2, R5 ;  /* 0x0000000502097221 */ /* 0x008fca0000000000 */
[----:B------:R-:W-:Y:S01]  /*0230*/  STG.E desc[UR4][R6.64], R9 ;  /* 0x0000000906007986 */ /* 0x000fe2000c101904 */
[----:B------:R-:W-:Y:S05]  /*0240*/  EXIT ;  /* 0x000000000000794d */ /* 0x000fea0003800000 */
.L_x_3:
        /* <DEDUP_REMOVED lines=11> */
.L_x_6:


//--------------------- .nv.shared.reserved.0     --------------------------
	.section	.nv.shared.reserved.0,"aw",@nobits
	.weak		__nv_reservedSMEM_offset_0_alias
	.size		__nv_reservedSMEM_offset_0_alias, 0, 64
	.other		__nv_reservedSMEM_offset_0_alias,@"STO_CUDA_RESERVED_SHARED STV_DEFAULT"
__nv_reservedSMEM_offset_0_alias:
	.zero		0
	.zero		64


//--------------------- .nv.constant0._Z12MatMulKernelPfS_S_m --------------------------
	.section	.nv.constant0._Z12MatMulKernelPfS_S_m,"a",@progbits
	.sectionflags	@""
	.align	4
.nv.constant0._Z12MatMulKernelPfS_S_m:
	.zero		928


//--------------------- .nv.constant0._Z12MatAddKernelPfS_S_m --------------------------
	.section	.nv.constant0._Z12MatAddKernelPfS_S_m,"a",@progbits
	.sectionflags	@""
	.align	4
.nv.constant0._Z12MatAddKernelPfS_S_m:
	.zero		928


//--------------------- .nv.constant0._Z12MatAddKernel6MatrixS_S_ --------------------------
	.section	.nv.constant0._Z12MatAddKernel6MatrixS_S_,"a",@progbits
	.sectionflags	@""
	.align	4
.nv.constant0._Z12MatAddKernel6MatrixS_S_:
	.zero		968


//--------------------- SYMBOLS --------------------------

	.type		.nv.reservedSmem.offset0,@object
	.size		.nv.reservedSmem.offset0,0x4
